//
// Generated by NVIDIA NVVM Compiler
//
// Compiler Build ID: CL-36424714
// Cuda compilation tools, release 13.0, V13.0.88
// Based on NVVM 20.0.0
//

.version 9.0
.target sm_100
.address_size 64

	// .globl	_Z6kernelPiS_Pdiii

.visible .entry _Z6kernelPiS_Pdiii(
	.param .u64 .ptr .align 1 _Z6kernelPiS_Pdiii_param_0,
	.param .u64 .ptr .align 1 _Z6kernelPiS_Pdiii_param_1,
	.param .u64 .ptr .align 1 _Z6kernelPiS_Pdiii_param_2,
	.param .u32 _Z6kernelPiS_Pdiii_param_3,
	.param .u32 _Z6kernelPiS_Pdiii_param_4,
	.param .u32 _Z6kernelPiS_Pdiii_param_5
)
{
	.reg .b32 	%r<2>;
	.reg .b64 	%rd<3>;

	ld.param.u64 	%rd1, [_Z6kernelPiS_Pdiii_param_1];
	cvta.to.global.u64 	%rd2, %rd1;
	mov.b32 	%r1, 9;
	st.global.u32 	[%rd2], %r1;
	ret;

}


// ===== COMPILED SASS (sm_100) =====

	.target	sm_100

	.elftype	@"ET_EXEC"


//--------------------- .note.nv.tkinfo           --------------------------
	.section	.note.nv.tkinfo,"",@"SHT_NOTE"
	.sectionflags	@"SHF_NOTE_NV_TKINFO"
	.tkinfo
        /*0018*/ 	.word	0x00000002
        /*0030*/ 	.string	""
        /*0030*/ 	.string	"ptxas"
        /*0030*/ 	.string	"Cuda compilation tools, release 13.0, V13.0.88"
        /*0030*/ 	.string	"Build cuda_13.0.r13.0/compiler.36424714_0"
        /*0030*/ 	.string	"-arch sm_100 -m 64 "



//--------------------- .note.nv.cuinfo           --------------------------
	.section	.note.nv.cuinfo,"",@"SHT_NOTE"
	.sectionflags	@"SHF_NOTE_NV_CUINFO"
        /*0018*/ 	.short	0x0002
        /*001a*/ 	.short	0x0064
        /*001c*/ 	.short	0x0082
	.zero		2


//--------------------- .nv.info                  --------------------------
	.section	.nv.info,"",@"SHT_CUDA_INFO"
	.align	4


	//----- nvinfo : EIATTR_REGCOUNT
	.align		4
        /*0000*/ 	.byte	0x04, 0x2f
        /*0002*/ 	.short	(.L_1 - .L_0)
	.align		4
.L_0:
        /*0004*/ 	.word	index@(_Z6kernelPiS_Pdiii)
        /*0008*/ 	.word	0x00000008


	//----- nvinfo : EIATTR_FRAME_SIZE
	.align		4
.L_1:
        /*000c*/ 	.byte	0x04, 0x11
        /*000e*/ 	.short	(.L_3 - .L_2)
	.align		4
.L_2:
        /*0010*/ 	.word	index@(_Z6kernelPiS_Pdiii)
        /*0014*/ 	.word	0x00000000


	//----- nvinfo : EIATTR_MIN_STACK_SIZE
	.align		4
.L_3:
        /*0018*/ 	.byte	0x04, 0x12
        /*001a*/ 	.short	(.L_5 - .L_4)
	.align		4
.L_4:
        /*001c*/ 	.word	index@(_Z6kernelPiS_Pdiii)
        /*0020*/ 	.word	0x00000000
.L_5:


//--------------------- .nv.compat                --------------------------
	.section	.nv.compat,"",@"SHT_CUDA_COMPAT_INFO"
	.align	4
        /*0000*/ 	.byte	0x02, 0x09, 0x00, 0x00, 0x02, 0x02, 0x01, 0x00, 0x02, 0x05, 0x05, 0x00, 0x03, 0x07, 0x01, 0x01
        /*0010*/ 	.byte	0x02, 0x03, 0x00, 0x00, 0x02, 0x06, 0x01, 0x00, 0x04, 0x0b, 0x08, 0x00, 0x09, 0x00, 0x00, 0x00
        /*0020*/ 	.byte	0x00, 0x00, 0x00, 0x00


//--------------------- .nv.info._Z6kernelPiS_Pdiii --------------------------
	.section	.nv.info._Z6kernelPiS_Pdiii,"",@"SHT_CUDA_INFO"
	.sectionflags	@""
	.align	4


	//----- nvinfo : EIATTR_CUDA_API_VERSION
	.align		4
        /*0000*/ 	.byte	0x04, 0x37
        /*0002*/ 	.short	(.L_7 - .L_6)
.L_6:
        /*0004*/ 	.word	0x00000082


	//----- nvinfo : EIATTR_KPARAM_INFO
	.align		4
.L_7:
        /*0008*/ 	.byte	0x04, 0x17
        /*000a*/ 	.short	(.L_9 - .L_8)
.L_8:
        /*000c*/ 	.word	0x00000000
        /*0010*/ 	.short	0x0005
        /*0012*/ 	.short	0x0020
        /*0014*/ 	.byte	0x00, 0xf0, 0x11, 0x00


	//----- nvinfo : EIATTR_KPARAM_INFO
	.align		4
.L_9:
        /*0018*/ 	.byte	0x04, 0x17
        /*001a*/ 	.short	(.L_11 - .L_10)
.L_10:
        /*001c*/ 	.word	0x00000000
        /*0020*/ 	.short	0x0004
        /*0022*/ 	.short	0x001c
        /*0024*/ 	.byte	0x00, 0xf0, 0x11, 0x00


	//----- nvinfo : EIATTR_KPARAM_INFO
	.align		4
.L_11:
        /*0028*/ 	.byte	0x04, 0x17
        /*002a*/ 	.short	(.L_13 - .L_12)
.L_12:
        /*002c*/ 	.word	0x00000000
        /*0030*/ 	.short	0x0003
        /*0032*/ 	.short	0x0018
        /*0034*/ 	.byte	0x00, 0xf0, 0x11, 0x00


	//----- nvinfo : EIATTR_KPARAM_INFO
	.align		4
.L_13:
        /*0038*/ 	.byte	0x04, 0x17
        /*003a*/ 	.short	(.L_15 - .L_14)
.L_14:
        /*003c*/ 	.word	0x00000000
        /*0040*/ 	.short	0x0002
        /*0042*/ 	.short	0x0010
        /*0044*/ 	.byte	0x00, 0xf5, 0x21, 0x00


	//----- nvinfo : EIATTR_KPARAM_INFO
	.align		4
.L_15:
        /*0048*/ 	.byte	0x04, 0x17
        /*004a*/ 	.short	(.L_17 - .L_16)
.L_16:
        /*004c*/ 	.word	0x00000000
        /*0050*/ 	.short	0x0001
        /*0052*/ 	.short	0x0008
        /*0054*/ 	.byte	0x00, 0xf5, 0x21, 0x00


	//----- nvinfo : EIATTR_KPARAM_INFO
	.align		4
.L_17:
        /*0058*/ 	.byte	0x04, 0x17
        /*005a*/ 	.short	(.L_19 - .L_18)
.L_18:
        /*005c*/ 	.word	0x00000000
        /*0060*/ 	.short	0x0000
        /*0062*/ 	.short	0x0000
        /*0064*/ 	.byte	0x00, 0xf5, 0x21, 0x00


	//----- nvinfo : EIATTR_SPARSE_MMA_MASK
	.align		4
.L_19:
        /*0068*/ 	.byte	0x03, 0x50
        /*006a*/ 	.short	0x0000


	//----- nvinfo : EIATTR_MAXREG_COUNT
	.align		4
        /*006c*/ 	.byte	0x03, 0x1b
        /*006e*/ 	.short	0x00ff


	//----- nvinfo : EIATTR_MERCURY_ISA_VERSION
	.align		4
        /*0070*/ 	.byte	0x03, 0x5f
        /*0072*/ 	.short	0x0101


	//----- nvinfo : EIATTR_VRC_CTA_INIT_COUNT
	.align		4
        /*0074*/ 	.byte	0x02, 0x4a
	.zero		1
	.zero		1


	//----- nvinfo : EIATTR_EXIT_INSTR_OFFSETS
	.align		4
        /*0078*/ 	.byte	0x04, 0x1c
        /*007a*/ 	.short	(.L_21 - .L_20)


	//   ....[0]....
.L_20:
        /*007c*/ 	.word	0x00000050


	//----- nvinfo : EIATTR_CBANK_PARAM_SIZE
	.align		4
.L_21:
        /*0080*/ 	.byte	0x03, 0x19
        /*0082*/ 	.short	0x0024


	//----- nvinfo : EIATTR_PARAM_CBANK
	.align		4
        /*0084*/ 	.byte	0x04, 0x0a
        /*0086*/ 	.short	(.L_23 - .L_22)
	.align		4
.L_22:
        /*0088*/ 	.word	index@(.nv.constant0._Z6kernelPiS_Pdiii)
        /*008c*/ 	.short	0x0380
        /*008e*/ 	.short	0x0024


	//----- nvinfo : EIATTR_SW_WAR
	.align		4
.L_23:
        /*0090*/ 	.byte	0x04, 0x36
        /*0092*/ 	.short	(.L_25 - .L_24)
.L_24:
        /*0094*/ 	.word	0x00000008
.L_25:


//--------------------- .nv.callgraph             --------------------------
	.section	.nv.callgraph,"",@"SHT_CUDA_CALLGRAPH"
	.align	4
	.sectionentsize	8
	.align		4
        /*0000*/ 	.word	0x00000000
	.align		4
        /*0004*/ 	.word	0xffffffff
	.align		4
        /*0008*/ 	.word	0x00000000
	.align		4
        /*000c*/ 	.word	0xfffffffe
	.align		4
        /*0010*/ 	.word	0x00000000
	.align		4
        /*0014*/ 	.word	0xfffffffd
	.align		4
        /*0018*/ 	.word	0x00000000
	.align		4
        /*001c*/ 	.word	0xfffffffc


//--------------------- .text._Z6kernelPiS_Pdiii  --------------------------
	.section	.text._Z6kernelPiS_Pdiii,"ax",@progbits
	.align	128
        .global         _Z6kernelPiS_Pdiii
        .type           _Z6kernelPiS_Pdiii,@function
        .size           _Z6kernelPiS_Pdiii,(.L_x_1 - _Z6kernelPiS_Pdiii)
        .other          _Z6kernelPiS_Pdiii,@"STO_CUDA_ENTRY STV_DEFAULT"
_Z6kernelPiS_Pdiii:
.text._Z6kernelPiS_Pdiii:
[----:B------:R-:W-:Y:S08]  /*0000*/  LDC R1, c[0x0][0x37c] ;  /* 0x0000df00ff017b82 */ /* 0x000ff00000000800 */
[----:B------:R-:W0:Y:S01]  /*0010*/  LDC.64 R2, c[0x0][0x388] ;  /* 0x0000e200ff027b82 */ /* 0x000e220000000a00 */
[----:B------:R-:W0:Y:S01]  /*0020*/  LDCU.64 UR4, c[0x0][0x358] ;  /* 0x00006b00ff0477ac */ /* 0x000e220008000a00 */
[----:B------:R-:W-:-:S05]  /*0030*/  HFMA2 R5, -RZ, RZ, 0, 5.36441802978515625e-07 ;  /* 0x00000009ff057431 */ /* 0x000fca00000001ff */
[----:B0-----:R-:W-:Y:S01]  /*0040*/  STG.E desc[UR4][R2.64], R5 ;  /* 0x0000000502007986 */ /* 0x001fe2000c101904 */
[----:B------:R-:W-:Y:S05]  /*0050*/  EXIT ;  /* 0x000000000000794d */ /* 0x000fea0003800000 */
.L_x_0:
[----:B------:R-:W-:-:S00]  /*0060*/  BRA `(.L_x_0) ;  /* 0xfffffffc00fc7947 */ /* 0x000fc0000383ffff */
[----:B------:R-:W-:-:S00]  /*0070*/  NOP ;  /* 0x0000000000007918 */ /* 0x000fc00000000000 */
        /* <DEDUP_REMOVED lines=8> */
.L_x_1:


//--------------------- .nv.shared.reserved.0     --------------------------
	.section	.nv.shared.reserved.0,"aw",@nobits
	.weak		__nv_reservedSMEM_offset_0_alias
	.size		__nv_reservedSMEM_offset_0_alias, 0, 64
	.other		__nv_reservedSMEM_offset_0_alias,@"STO_CUDA_RESERVED_SHARED STV_DEFAULT"
__nv_reservedSMEM_offset_0_alias:
	.zero		0
	.zero		64


//--------------------- .nv.constant0._Z6kernelPiS_Pdiii --------------------------
	.section	.nv.constant0._Z6kernelPiS_Pdiii,"a",@progbits
	.sectionflags	@""
	.align	4
.nv.constant0._Z6kernelPiS_Pdiii:
	.zero		932


//--------------------- SYMBOLS --------------------------

	.type		.nv.reservedSmem.offset0,@object
	.size		.nv.reservedSmem.offset0,0x4
